//
// Generated by NVIDIA NVVM Compiler
//
// Compiler Build ID: CL-36424714
// Cuda compilation tools, release 13.0, V13.0.88
// Based on NVVM 20.0.0
//

.version 9.0
.target sm_100
.address_size 64

	// .globl	_Z11hello_blockPci

.visible .entry _Z11hello_blockPci(
	.param .u64 .ptr .align 1 _Z11hello_blockPci_param_0,
	.param .u32 _Z11hello_blockPci_param_1
)
{
	.reg .pred 	%p<2>;
	.reg .b16 	%rs<4>;
	.reg .b32 	%r<3>;
	.reg .b64 	%rd<5>;

	ld.param.u64 	%rd1, [_Z11hello_blockPci_param_0];
	ld.param.u32 	%r2, [_Z11hello_blockPci_param_1];
	mov.u32 	%r1, %ctaid.x;
	setp.ge.s32 	%p1, %r1, %r2;
	@%p1 bra 	$L__BB0_2;
	cvta.to.global.u64 	%rd2, %rd1;
	cvt.u64.u32 	%rd3, %r1;
	add.s64 	%rd4, %rd2, %rd3;
	ld.global.u8 	%rs1, [%rd4];
	cvt.u16.u32 	%rs2, %r1;
	add.s16 	%rs3, %rs1, %rs2;
	st.global.u8 	[%rd4], %rs3;
$L__BB0_2:
	ret;

}
	// .globl	_Z12hello_threadPci
.visible .entry _Z12hello_threadPci(
	.param .u64 .ptr .align 1 _Z12hello_threadPci_param_0,
	.param .u32 _Z12hello_threadPci_param_1
)
{
	.reg .pred 	%p<2>;
	.reg .b16 	%rs<4>;
	.reg .b32 	%r<3>;
	.reg .b64 	%rd<5>;

	ld.param.u64 	%rd1, [_Z12hello_threadPci_param_0];
	ld.param.u32 	%r2, [_Z12hello_threadPci_param_1];
	mov.u32 	%r1, %tid.x;
	setp.ge.s32 	%p1, %r1, %r2;
	@%p1 bra 	$L__BB1_2;
	cvta.to.global.u64 	%rd2, %rd1;
	cvt.u64.u32 	%rd3, %r1;
	add.s64 	%rd4, %rd2, %rd3;
	ld.global.u8 	%rs1, [%rd4];
	cvt.u16.u32 	%rs2, %r1;
	add.s16 	%rs3, %rs1, %rs2;
	st.global.u8 	[%rd4], %rs3;
$L__BB1_2:
	ret;

}
	// .globl	_Z10hello_bothPci
.visible .entry _Z10hello_bothPci(
	.param .u64 .ptr .align 1 _Z10hello_bothPci_param_0,
	.param .u32 _Z10hello_bothPci_param_1
)
{
	.reg .pred 	%p<2>;
	.reg .b16 	%rs<4>;
	.reg .b32 	%r<6>;
	.reg .b64 	%rd<5>;

	ld.param.u64 	%rd1, [_Z10hello_bothPci_param_0];
	ld.param.u32 	%r2, [_Z10hello_bothPci_param_1];
	mov.u32 	%r3, %ntid.x;
	mov.u32 	%r4, %ctaid.x;
	mov.u32 	%r5, %tid.x;
	mad.lo.s32 	%r1, %r3, %r4, %r5;
	setp.ge.s32 	%p1, %r1, %r2;
	@%p1 bra 	$L__BB2_2;
	cvta.to.global.u64 	%rd2, %rd1;
	cvt.s64.s32 	%rd3, %r1;
	add.s64 	%rd4, %rd2, %rd3;
	ld.global.u8 	%rs1, [%rd4];
	cvt.u16.u32 	%rs2, %r1;
	add.s16 	%rs3, %rs1, %rs2;
	st.global.u8 	[%rd4], %rs3;
$L__BB2_2:
	ret;

}


// ===== COMPILED SASS (sm_100) =====

	.target	sm_100

	.elftype	@"ET_EXEC"


//--------------------- .note.nv.tkinfo           --------------------------
	.section	.note.nv.tkinfo,"",@"SHT_NOTE"
	.sectionflags	@"SHF_NOTE_NV_TKINFO"
	.tkinfo
        /*0018*/ 	.word	0x00000002
        /*0030*/ 	.string	""
        /*0030*/ 	.string	"ptxas"
        /*0030*/ 	.string	"Cuda compilation tools, release 13.0, V13.0.88"
        /*0030*/ 	.string	"Build cuda_13.0.r13.0/compiler.36424714_0"
        /*0030*/ 	.string	"-arch sm_100 -m 64 "



//--------------------- .note.nv.cuinfo           --------------------------
	.section	.note.nv.cuinfo,"",@"SHT_NOTE"
	.sectionflags	@"SHF_NOTE_NV_CUINFO"
        /*0018*/ 	.short	0x0002
        /*001a*/ 	.short	0x0064
        /*001c*/ 	.short	0x0082
	.zero		2


//--------------------- .nv.info                  --------------------------
	.section	.nv.info,"",@"SHT_CUDA_INFO"
	.align	4


	//----- nvinfo : EIATTR_REGCOUNT
	.align		4
        /*0000*/ 	.byte	0x04, 0x2f
        /*0002*/ 	.short	(.L_1 - .L_0)
	.align		4
.L_0:
        /*0004*/ 	.word	index@(_Z11hello_blockPci)
        /*0008*/ 	.word	0x00000008


	//----- nvinfo : EIATTR_FRAME_SIZE
	.align		4
.L_1:
        /*000c*/ 	.byte	0x04, 0x11
        /*000e*/ 	.short	(.L_3 - .L_2)
	.align		4
.L_2:
        /*0010*/ 	.word	index@(_Z11hello_blockPci)
        /*0014*/ 	.word	0x00000000


	//----- nvinfo : EIATTR_REGCOUNT
	.align		4
.L_3:
        /*0018*/ 	.byte	0x04, 0x2f
        /*001a*/ 	.short	(.L_5 - .L_4)
	.align		4
.L_4:
        /*001c*/ 	.word	index@(_Z12hello_threadPci)
        /*0020*/ 	.word	0x00000008


	//----- nvinfo : EIATTR_FRAME_SIZE
	.align		4
.L_5:
        /*0024*/ 	.byte	0x04, 0x11
        /*0026*/ 	.short	(.L_7 - .L_6)
	.align		4
.L_6:
        /*0028*/ 	.word	index@(_Z12hello_threadPci)
        /*002c*/ 	.word	0x00000000


	//----- nvinfo : EIATTR_REGCOUNT
	.align		4
.L_7:
        /*0030*/ 	.byte	0x04, 0x2f
        /*0032*/ 	.short	(.L_9 - .L_8)
	.align		4
.L_8:
        /*0034*/ 	.word	index@(_Z10hello_bothPci)
        /*0038*/ 	.word	0x00000008


	//----- nvinfo : EIATTR_FRAME_SIZE
	.align		4
.L_9:
        /*003c*/ 	.byte	0x04, 0x11
        /*003e*/ 	.short	(.L_11 - .L_10)
	.align		4
.L_10:
        /*0040*/ 	.word	index@(_Z10hello_bothPci)
        /*0044*/ 	.word	0x00000000


	//----- nvinfo : EIATTR_MIN_STACK_SIZE
	.align		4
.L_11:
        /*0048*/ 	.byte	0x04, 0x12
        /*004a*/ 	.short	(.L_13 - .L_12)
	.align		4
.L_12:
        /*004c*/ 	.word	index@(_Z10hello_bothPci)
        /*0050*/ 	.word	0x00000000


	//----- nvinfo : EIATTR_MIN_STACK_SIZE
	.align		4
.L_13:
        /*0054*/ 	.byte	0x04, 0x12
        /*0056*/ 	.short	(.L_15 - .L_14)
	.align		4
.L_14:
        /*0058*/ 	.word	index@(_Z12hello_threadPci)
        /*005c*/ 	.word	0x00000000


	//----- nvinfo : EIATTR_MIN_STACK_SIZE
	.align		4
.L_15:
        /*0060*/ 	.byte	0x04, 0x12
        /*0062*/ 	.short	(.L_17 - .L_16)
	.align		4
.L_16:
        /*0064*/ 	.word	index@(_Z11hello_blockPci)
        /*0068*/ 	.word	0x00000000
.L_17:


//--------------------- .nv.compat                --------------------------
	.section	.nv.compat,"",@"SHT_CUDA_COMPAT_INFO"
	.align	4
        /*0000*/ 	.byte	0x02, 0x09, 0x00, 0x00, 0x02, 0x02, 0x01, 0x00, 0x02, 0x05, 0x05, 0x00, 0x03, 0x07, 0x01, 0x01
        /*0010*/ 	.byte	0x02, 0x03, 0x00, 0x00, 0x02, 0x06, 0x01, 0x00, 0x04, 0x0b, 0x08, 0x00, 0x09, 0x00, 0x00, 0x00
        /*0020*/ 	.byte	0x00, 0x00, 0x00, 0x00


//--------------------- .nv.info._Z10hello_bothPci --------------------------
	.section	.nv.info._Z10hello_bothPci,"",@"SHT_CUDA_INFO"
	.sectionflags	@""
	.align	4


	//----- nvinfo : EIATTR_CUDA_API_VERSION
	.align		4
        /*0000*/ 	.byte	0x04, 0x37
        /*0002*/ 	.short	(.L_19 - .L_18)
.L_18:
        /*0004*/ 	.word	0x00000082


	//----- nvinfo : EIATTR_KPARAM_INFO
	.align		4
.L_19:
        /*0008*/ 	.byte	0x04, 0x17
        /*000a*/ 	.short	(.L_21 - .L_20)
.L_20:
        /*000c*/ 	.word	0x00000000
        /*0010*/ 	.short	0x0001
        /*0012*/ 	.short	0x0008
        /*0014*/ 	.byte	0x00, 0xf0, 0x11, 0x00


	//----- nvinfo : EIATTR_KPARAM_INFO
	.align		4
.L_21:
        /*0018*/ 	.byte	0x04, 0x17
        /*001a*/ 	.short	(.L_23 - .L_22)
.L_22:
        /*001c*/ 	.word	0x00000000
        /*0020*/ 	.short	0x0000
        /*0022*/ 	.short	0x0000
        /*0024*/ 	.byte	0x00, 0xf5, 0x21, 0x00


	//----- nvinfo : EIATTR_SPARSE_MMA_MASK
	.align		4
.L_23:
        /*0028*/ 	.byte	0x03, 0x50
        /*002a*/ 	.short	0x0000


	//----- nvinfo : EIATTR_MAXREG_COUNT
	.align		4
        /*002c*/ 	.byte	0x03, 0x1b
        /*002e*/ 	.short	0x00ff


	//----- nvinfo : EIATTR_MERCURY_ISA_VERSION
	.align		4
        /*0030*/ 	.byte	0x03, 0x5f
        /*0032*/ 	.short	0x0101


	//----- nvinfo : EIATTR_VRC_CTA_INIT_COUNT
	.align		4
        /*0034*/ 	.byte	0x02, 0x4a
	.zero		1
	.zero		1


	//----- nvinfo : EIATTR_EXIT_INSTR_OFFSETS
	.align		4
        /*0038*/ 	.byte	0x04, 0x1c
        /*003a*/ 	.short	(.L_25 - .L_24)


	//   ....[0]....
.L_24:
        /*003c*/ 	.word	0x00000070


	//   ....[1]....
        /*0040*/ 	.word	0x000000f0


	//----- nvinfo : EIATTR_CBANK_PARAM_SIZE
	.align		4
.L_25:
        /*0044*/ 	.byte	0x03, 0x19
        /*0046*/ 	.short	0x000c


	//----- nvinfo : EIATTR_PARAM_CBANK
	.align		4
        /*0048*/ 	.byte	0x04, 0x0a
        /*004a*/ 	.short	(.L_27 - .L_26)
	.align		4
.L_26:
        /*004c*/ 	.word	index@(.nv.constant0._Z10hello_bothPci)
        /*0050*/ 	.short	0x0380
        /*0052*/ 	.short	0x000c


	//----- nvinfo : EIATTR_SW_WAR
	.align		4
.L_27:
        /*0054*/ 	.byte	0x04, 0x36
        /*0056*/ 	.short	(.L_29 - .L_28)
.L_28:
        /*0058*/ 	.word	0x00000008
.L_29:


//--------------------- .nv.info._Z12hello_threadPci --------------------------
	.section	.nv.info._Z12hello_threadPci,"",@"SHT_CUDA_INFO"
	.sectionflags	@""
	.align	4


	//----- nvinfo : EIATTR_CUDA_API_VERSION
	.align		4
        /*0000*/ 	.byte	0x04, 0x37
        /*0002*/ 	.short	(.L_31 - .L_30)
.L_30:
        /*0004*/ 	.word	0x00000082


	//----- nvinfo : EIATTR_KPARAM_INFO
	.align		4
.L_31:
        /*0008*/ 	.byte	0x04, 0x17
        /*000a*/ 	.short	(.L_33 - .L_32)
.L_32:
        /*000c*/ 	.word	0x00000000
        /*0010*/ 	.short	0x0001
        /*0012*/ 	.short	0x0008
        /*0014*/ 	.byte	0x00, 0xf0, 0x11, 0x00


	//----- nvinfo : EIATTR_KPARAM_INFO
	.align		4
.L_33:
        /*0018*/ 	.byte	0x04, 0x17
        /*001a*/ 	.short	(.L_35 - .L_34)
.L_34:
        /*001c*/ 	.word	0x00000000
        /*0020*/ 	.short	0x0000
        /*0022*/ 	.short	0x0000
        /*0024*/ 	.byte	0x00, 0xf5, 0x21, 0x00


	//----- nvinfo : EIATTR_SPARSE_MMA_MASK
	.align		4
.L_35:
        /*0028*/ 	.byte	0x03, 0x50
        /*002a*/ 	.short	0x0000


	//----- nvinfo : EIATTR_MAXREG_COUNT
	.align		4
        /*002c*/ 	.byte	0x03, 0x1b
        /*002e*/ 	.short	0x00ff


	//----- nvinfo : EIATTR_MERCURY_ISA_VERSION
	.align		4
        /*0030*/ 	.byte	0x03, 0x5f
        /*0032*/ 	.short	0x0101


	//----- nvinfo : EIATTR_VRC_CTA_INIT_COUNT
	.align		4
        /*0034*/ 	.byte	0x02, 0x4a
	.zero		1
	.zero		1


	//----- nvinfo : EIATTR_EXIT_INSTR_OFFSETS
	.align		4
        /*0038*/ 	.byte	0x04, 0x1c
        /*003a*/ 	.short	(.L_37 - .L_36)


	//   ....[0]....
.L_36:
        /*003c*/ 	.word	0x00000040


	//   ....[1]....
        /*0040*/ 	.word	0x000000c0


	//----- nvinfo : EIATTR_CBANK_PARAM_SIZE
	.align		4
.L_37:
        /*0044*/ 	.byte	0x03, 0x19
        /*0046*/ 	.short	0x000c


	//----- nvinfo : EIATTR_PARAM_CBANK
	.align		4
        /*0048*/ 	.byte	0x04, 0x0a
        /*004a*/ 	.short	(.L_39 - .L_38)
	.align		4
.L_38:
        /*004c*/ 	.word	index@(.nv.constant0._Z12hello_threadPci)
        /*0050*/ 	.short	0x0380
        /*0052*/ 	.short	0x000c


	//----- nvinfo : EIATTR_SW_WAR
	.align		4
.L_39:
        /*0054*/ 	.byte	0x04, 0x36
        /*0056*/ 	.short	(.L_41 - .L_40)
.L_40:
        /*0058*/ 	.word	0x00000008
.L_41:


//--------------------- .nv.info._Z11hello_blockPci --------------------------
	.section	.nv.info._Z11hello_blockPci,"",@"SHT_CUDA_INFO"
	.sectionflags	@""
	.align	4


	//----- nvinfo : EIATTR_CUDA_API_VERSION
	.align		4
        /*0000*/ 	.byte	0x04, 0x37
        /*0002*/ 	.short	(.L_43 - .L_42)
.L_42:
        /*0004*/ 	.word	0x00000082


	//----- nvinfo : EIATTR_KPARAM_INFO
	.align		4
.L_43:
        /*0008*/ 	.byte	0x04, 0x17
        /*000a*/ 	.short	(.L_45 - .L_44)
.L_44:
        /*000c*/ 	.word	0x00000000
        /*0010*/ 	.short	0x0001
        /*0012*/ 	.short	0x0008
        /*0014*/ 	.byte	0x00, 0xf0, 0x11, 0x00


	//----- nvinfo : EIATTR_KPARAM_INFO
	.align		4
.L_45:
        /*0018*/ 	.byte	0x04, 0x17
        /*001a*/ 	.short	(.L_47 - .L_46)
.L_46:
        /*001c*/ 	.word	0x00000000
        /*0020*/ 	.short	0x0000
        /*0022*/ 	.short	0x0000
        /*0024*/ 	.byte	0x00, 0xf5, 0x21, 0x00


	//----- nvinfo : EIATTR_SPARSE_MMA_MASK
	.align		4
.L_47:
        /*0028*/ 	.byte	0x03, 0x50
        /*002a*/ 	.short	0x0000


	//----- nvinfo : EIATTR_MAXREG_COUNT
	.align		4
        /*002c*/ 	.byte	0x03, 0x1b
        /*002e*/ 	.short	0x00ff


	//----- nvinfo : EIATTR_MERCURY_ISA_VERSION
	.align		4
        /*0030*/ 	.byte	0x03, 0x5f
        /*0032*/ 	.short	0x0101


	//----- nvinfo : EIATTR_VRC_CTA_INIT_COUNT
	.align		4
        /*0034*/ 	.byte	0x02, 0x4a
	.zero		1
	.zero		1


	//----- nvinfo : EIATTR_EXIT_INSTR_OFFSETS
	.align		4
        /*0038*/ 	.byte	0x04, 0x1c
        /*003a*/ 	.short	(.L_49 - .L_48)


	//   ....[0]....
.L_48:
        /*003c*/ 	.word	0x00000040


	//   ....[1]....
        /*0040*/ 	.word	0x000000e0


	//----- nvinfo : EIATTR_CBANK_PARAM_SIZE
	.align		4
.L_49:
        /*0044*/ 	.byte	0x03, 0x19
        /*0046*/ 	.short	0x000c


	//----- nvinfo : EIATTR_PARAM_CBANK
	.align		4
        /*0048*/ 	.byte	0x04, 0x0a
        /*004a*/ 	.short	(.L_51 - .L_50)
	.align		4
.L_50:
        /*004c*/ 	.word	index@(.nv.constant0._Z11hello_blockPci)
        /*0050*/ 	.short	0x0380
        /*0052*/ 	.short	0x000c


	//----- nvinfo : EIATTR_SW_WAR
	.align		4
.L_51:
        /*0054*/ 	.byte	0x04, 0x36
        /*0056*/ 	.short	(.L_53 - .L_52)
.L_52:
        /*0058*/ 	.word	0x00000008
.L_53:


//--------------------- .nv.callgraph             --------------------------
	.section	.nv.callgraph,"",@"SHT_CUDA_CALLGRAPH"
	.align	4
	.sectionentsize	8
	.align		4
        /*0000*/ 	.word	0x00000000
	.align		4
        /*0004*/ 	.word	0xffffffff
	.align		4
        /*0008*/ 	.word	0x00000000
	.align		4
        /*000c*/ 	.word	0xfffffffe
	.align		4
        /*0010*/ 	.word	0x00000000
	.align		4
        /*0014*/ 	.word	0xfffffffd
	.align		4
        /*0018*/ 	.word	0x00000000
	.align		4
        /*001c*/ 	.word	0xfffffffc


//--------------------- .text._Z10hello_bothPci   --------------------------
	.section	.text._Z10hello_bothPci,"ax",@progbits
	.align	128
        .global         _Z10hello_bothPci
        .type           _Z10hello_bothPci,@function
        .size           _Z10hello_bothPci,(.L_x_3 - _Z10hello_bothPci)
        .other          _Z10hello_bothPci,@"STO_CUDA_ENTRY STV_DEFAULT"
_Z10hello_bothPci:
.text._Z10hello_bothPci:
[----:B------:R-:W-:Y:S01]  /*0000*/  LDC R1, c[0x0][0x37c] ;  /* 0x0000df00ff017b82 */ /* 0x000fe20000000800 */
[----:B------:R-:W0:Y:S01]  /*0010*/  S2R R0, SR_CTAID.X ;  /* 0x0000000000007919 */ /* 0x000e220000002500 */
[----:B------:R-:W0:Y:S01]  /*0020*/  LDCU UR4, c[0x0][0x360] ;  /* 0x00006c00ff0477ac */ /* 0x000e220008000800 */
[----:B------:R-:W0:Y:S01]  /*0030*/  S2R R3, SR_TID.X ;  /* 0x0000000000037919 */ /* 0x000e220000002100 */
[----:B------:R-:W1:Y:S01]  /*0040*/  LDCU UR5, c[0x0][0x388] ;  /* 0x00007100ff0577ac */ /* 0x000e620008000800 */
[----:B0-----:R-:W-:-:S05]  /*0050*/  IMAD R0, R0, UR4, R3 ;  /* 0x0000000400007c24 */ /* 0x001fca000f8e0203 */
[----:B-1----:R-:W-:-:S13]  /*0060*/  ISETP.GE.AND P0, PT, R0, UR5, PT ;  /* 0x0000000500007c0c */ /* 0x002fda000bf06270 */
[----:B------:R-:W-:Y:S05]  /*0070*/  @P0 EXIT ;  /* 0x000000000000094d */ /* 0x000fea0003800000 */
[----:B------:R-:W0:Y:S01]  /*0080*/  LDCU.64 UR6, c[0x0][0x380] ;  /* 0x00007000ff0677ac */ /* 0x000e220008000a00 */
[----:B------:R-:W1:Y:S01]  /*0090*/  LDCU.64 UR4, c[0x0][0x358] ;  /* 0x00006b00ff0477ac */ /* 0x000e620008000a00 */
[----:B0-----:R-:W-:-:S04]  /*00a0*/  IADD3 R2, P0, PT, R0, UR6, RZ ;  /* 0x0000000600027c10 */ /* 0x001fc8000ff1e0ff */
[----:B------:R-:W-:-:S05]  /*00b0*/  LEA.HI.X.SX32 R3, R0, UR7, 0x1, P0 ;  /* 0x0000000700037c11 */ /* 0x000fca00080f0eff */
[----:B-1----:R-:W2:Y:S02]  /*00c0*/  LDG.E.U8 R5, desc[UR4][R2.64] ;  /* 0x0000000402057981 */ /* 0x002ea4000c1e1100 */
[----:B--2---:R-:W-:-:S05]  /*00d0*/  IMAD.IADD R5, R0, 0x1, R5 ;  /* 0x0000000100057824 */ /* 0x004fca00078e0205 */
[----:B------:R-:W-:Y:S01]  /*00e0*/  STG.E.U8 desc[UR4][R2.64], R5 ;  /* 0x0000000502007986 */ /* 0x000fe2000c101104 */
[----:B------:R-:W-:Y:S05]  /*00f0*/  EXIT ;  /* 0x000000000000794d */ /* 0x000fea0003800000 */
.L_x_0:
[----:B------:R-:W-:-:S00]  /*0100*/  BRA `(.L_x_0) ;  /* 0xfffffffc00fc7947 */ /* 0x000fc0000383ffff */
[----:B------:R-:W-:-:S00]  /*0110*/  NOP ;  /* 0x0000000000007918 */ /* 0x000fc00000000000 */
        /* <DEDUP_REMOVED lines=14> */
.L_x_3:


//--------------------- .text._Z12hello_threadPci --------------------------
	.section	.text._Z12hello_threadPci,"ax",@progbits
	.align	128
        .global         _Z12hello_threadPci
        .type           _Z12hello_threadPci,@function
        .size           _Z12hello_threadPci,(.L_x_4 - _Z12hello_threadPci)
        .other          _Z12hello_threadPci,@"STO_CUDA_ENTRY STV_DEFAULT"
_Z12hello_threadPci:
.text._Z12hello_threadPci:
[----:B------:R-:W-:Y:S01]  /*0000*/  LDC R1, c[0x0][0x37c] ;  /* 0x0000df00ff017b82 */ /* 0x000fe20000000800 */
[----:B------:R-:W0:Y:S01]  /*0010*/  S2R R5, SR_TID.X ;  /* 0x0000000000057919 */ /* 0x000e220000002100 */
[----:B------:R-:W0:Y:S02]  /*0020*/  LDCU UR4, c[0x0][0x388] ;  /* 0x00007100ff0477ac */ /* 0x000e240008000800 */
[----:B0-----:R-:W-:-:S13]  /*0030*/  ISETP.GE.AND P0, PT, R5, UR4, PT ;  /* 0x0000000405007c0c */ /* 0x001fda000bf06270 */
[----:B------:R-:W-:Y:S05]  /*0040*/  @P0 EXIT ;  /* 0x000000000000094d */ /* 0x000fea0003800000 */
[----:B------:R-:W0:Y:S01]  /*0050*/  LDCU.64 UR6, c[0x0][0x380] ;  /* 0x00007000ff0677ac */ /* 0x000e220008000a00 */
[----:B------:R-:W1:Y:S01]  /*0060*/  LDCU.64 UR4, c[0x0][0x358] ;  /* 0x00006b00ff0477ac */ /* 0x000e620008000a00 */
[----:B0-----:R-:W-:-:S05]  /*0070*/  IADD3 R2, P0, PT, R5, UR6, RZ ;  /* 0x0000000605027c10 */ /* 0x001fca000ff1e0ff */
[----:B------:R-:W-:-:S05]  /*0080*/  IMAD.X R3, RZ, RZ, UR7, P0 ;  /* 0x00000007ff037e24 */ /* 0x000fca00080e06ff */
[----:B-1----:R-:W2:Y:S02]  /*0090*/  LDG.E.U8 R0, desc[UR4][R2.64] ;  /* 0x0000000402007981 */ /* 0x002ea4000c1e1100 */
[----:B--2---:R-:W-:-:S05]  /*00a0*/  IMAD.IADD R5, R0, 0x1, R5 ;  /* 0x0000000100057824 */ /* 0x004fca00078e0205 */
[----:B------:R-:W-:Y:S01]  /*00b0*/  STG.E.U8 desc[UR4][R2.64], R5 ;  /* 0x0000000502007986 */ /* 0x000fe2000c101104 */
[----:B------:R-:W-:Y:S05]  /*00c0*/  EXIT ;  /* 0x000000000000794d */ /* 0x000fea0003800000 */
.L_x_1:
        /* <DEDUP_REMOVED lines=11> */
.L_x_4:


//--------------------- .text._Z11hello_blockPci  --------------------------
	.section	.text._Z11hello_blockPci,"ax",@progbits
	.align	128
        .global         _Z11hello_blockPci
        .type           _Z11hello_blockPci,@function
        .size           _Z11hello_blockPci,(.L_x_5 - _Z11hello_blockPci)
        .other          _Z11hello_blockPci,@"STO_CUDA_ENTRY STV_DEFAULT"
_Z11hello_blockPci:
.text._Z11hello_blockPci:
[----:B------:R-:W-:Y:S08]  /*0000*/  LDC R1, c[0x0][0x37c] ;  /* 0x0000df00ff017b82 */ /* 0x000ff00000000800 */
[----:B------:R-:W0:Y:S08]  /*0010*/  S2UR UR8, SR_CTAID.X ;  /* 0x00000000000879c3 */ /* 0x000e300000002500 */
[----:B------:R-:W0:Y:S02]  /*0020*/  LDC R0, c[0x0][0x388] ;  /* 0x0000e200ff007b82 */ /* 0x000e240000000800 */
[----:B0-----:R-:W-:-:S13]  /*0030*/  ISETP.LE.AND P0, PT, R0, UR8, PT ;  /* 0x0000000800007c0c */ /* 0x001fda000bf03270 */
[----:B------:R-:W-:Y:S05]  /*0040*/  @P0 EXIT ;  /* 0x000000000000094d */ /* 0x000fea0003800000 */
[----:B------:R-:W0:Y:S01]  /*0050*/  LDCU.64 UR4, c[0x0][0x380] ;  /* 0x00007000ff0477ac */ /* 0x000e220008000a00 */
[----:B------:R-:W1:Y:S01]  /*0060*/  LDCU.64 UR6, c[0x0][0x358] ;  /* 0x00006b00ff0677ac */ /* 0x000e620008000a00 */
[----:B0-----:R-:W-:-:S04]  /*0070*/  UIADD3 UR4, UP0, UPT, UR8, UR4, URZ ;  /* 0x0000000408047290 */ /* 0x001fc8000ff1e0ff */
[----:B------:R-:W-:Y:S02]  /*0080*/  UIADD3.X UR5, UPT, UPT, URZ, UR5, URZ, UP0, !UPT ;  /* 0x00000005ff057290 */ /* 0x000fe400087fe4ff */
[----:B------:R-:W-:-:S04]  /*0090*/  IMAD.U32 R2, RZ, RZ, UR4 ;  /* 0x00000004ff027e24 */ /* 0x000fc8000f8e00ff */
[----:B------:R-:W-:-:S05]  /*00a0*/  MOV R3, UR5 ;  /* 0x0000000500037c02 */ /* 0x000fca0008000f00 */
[----:B-1----:R-:W2:Y:S02]  /*00b0*/  LDG.E.U8 R0, desc[UR6][R2.64] ;  /* 0x0000000602007981 */ /* 0x002ea4000c1e1100 */
[----:B--2---:R-:W-:-:S05]  /*00c0*/  VIADD R5, R0, UR8 ;  /* 0x0000000800057c36 */ /* 0x004fca0008000000 */
[----:B------:R-:W-:Y:S01]  /*00d0*/  STG.E.U8 desc[UR6][R2.64], R5 ;  /* 0x0000000502007986 */ /* 0x000fe2000c101106 */
[----:B------:R-:W-:Y:S05]  /*00e0*/  EXIT ;  /* 0x000000000000794d */ /* 0x000fea0003800000 */
.L_x_2:
        /* <DEDUP_REMOVED lines=9> */
.L_x_5:


//--------------------- .nv.shared.reserved.0     --------------------------
	.section	.nv.shared.reserved.0,"aw",@nobits
	.weak		__nv_reservedSMEM_offset_0_alias
	.size		__nv_reservedSMEM_offset_0_alias, 0, 64
	.other		__nv_reservedSMEM_offset_0_alias,@"STO_CUDA_RESERVED_SHARED STV_DEFAULT"
__nv_reservedSMEM_offset_0_alias:
	.zero		0
	.zero		64


//--------------------- .nv.constant0._Z10hello_bothPci --------------------------
	.section	.nv.constant0._Z10hello_bothPci,"a",@progbits
	.sectionflags	@""
	.align	4
.nv.constant0._Z10hello_bothPci:
	.zero		908


//--------------------- .nv.constant0._Z12hello_threadPci --------------------------
	.section	.nv.constant0._Z12hello_threadPci,"a",@progbits
	.sectionflags	@""
	.align	4
.nv.constant0._Z12hello_threadPci:
	.zero		908


//--------------------- .nv.constant0._Z11hello_blockPci --------------------------
	.section	.nv.constant0._Z11hello_blockPci,"a",@progbits
	.sectionflags	@""
	.align	4
.nv.constant0._Z11hello_blockPci:
	.zero		908


//--------------------- SYMBOLS --------------------------

	.type		.nv.reservedSmem.offset0,@object
	.size		.nv.reservedSmem.offset0,0x4
